	.headerflags	@"EF_CUDA_TEXMODE_UNIFIED EF_CUDA_64BIT_ADDRESS EF_CUDA_ACCELERATORS EF_CUDA_SM90 EF_CUDA_VIRTUAL_SM(EF_CUDA_SM90)"
	.elftype	@"ET_EXEC"


//--------------------- .nv.info                  --------------------------
	.section	.nv.info,"",@"SHT_CUDA_INFO"
	.align	4


	//----- nvinfo : EIATTR_REGCOUNT
	.align		4
        /*0000*/ 	.byte	0x04, 0x2f
        /*0002*/ 	.short	(.L_1 - .L_0)
	.align		4
.L_0:
        /*0004*/ 	.word	index@(triton_poi_fused_cat_17)
        /*0008*/ 	.word	0x00000017


	//----- nvinfo : EIATTR_MIN_STACK_SIZE
	.align		4
.L_1:
        /*000c*/ 	.byte	0x04, 0x12
        /*000e*/ 	.short	(.L_3 - .L_2)
	.align		4
.L_2:
        /*0010*/ 	.word	index@(triton_poi_fused_cat_17)
        /*0014*/ 	.word	0x00000000


	//----- nvinfo : EIATTR_FRAME_SIZE
	.align		4
.L_3:
        /*0018*/ 	.byte	0x04, 0x11
        /*001a*/ 	.short	(.L_5 - .L_4)
	.align		4
.L_4:
        /*001c*/ 	.word	index@(triton_poi_fused_cat_17)
        /*0020*/ 	.word	0x00000000


	//----- nvinfo : EIATTR_MIN_STACK_SIZE
	.align		4
.L_5:
        /*0024*/ 	.byte	0x04, 0x12
        /*0026*/ 	.short	(.L_7 - .L_6)
	.align		4
.L_6:
        /*0028*/ 	.word	index@(triton_poi_fused_cat_17)
        /*002c*/ 	.word	0x00000000
.L_7:


//--------------------- .nv.info.triton_poi_fused_cat_17 --------------------------
	.section	.nv.info.triton_poi_fused_cat_17,"",@"SHT_CUDA_INFO"
	.sectionflags	@""
	.align	4


	//----- nvinfo : EIATTR_CUDA_API_VERSION
	.align		4
        /*0000*/ 	.byte	0x04, 0x37
        /*0002*/ 	.short	(.L_9 - .L_8)
.L_8:
        /*0004*/ 	.word	0x0000007c


	//----- nvinfo : EIATTR_KPARAM_INFO
	.align		4
.L_9:
        /*0008*/ 	.byte	0x04, 0x17
        /*000a*/ 	.short	(.L_11 - .L_10)
.L_10:
        /*000c*/ 	.word	0x00000000
        /*0010*/ 	.short	0x0005
        /*0012*/ 	.short	0x0028
        /*0014*/ 	.byte	0x00, 0xf0, 0x11, 0x00


	//----- nvinfo : EIATTR_KPARAM_INFO
	.align		4
.L_11:
        /*0018*/ 	.byte	0x04, 0x17
        /*001a*/ 	.short	(.L_13 - .L_12)
.L_12:
        /*001c*/ 	.word	0x00000000
        /*0020*/ 	.short	0x0004
        /*0022*/ 	.short	0x0020
        /*0024*/ 	.byte	0x00, 0xf4, 0x21, 0x00


	//----- nvinfo : EIATTR_KPARAM_INFO
	.align		4
.L_13:
        /*0028*/ 	.byte	0x04, 0x17
        /*002a*/ 	.short	(.L_15 - .L_14)
.L_14:
        /*002c*/ 	.word	0x00000000
        /*0030*/ 	.short	0x0003
        /*0032*/ 	.short	0x0018
        /*0034*/ 	.byte	0x00, 0xf4, 0x21, 0x00


	//----- nvinfo : EIATTR_KPARAM_INFO
	.align		4
.L_15:
        /*0038*/ 	.byte	0x04, 0x17
        /*003a*/ 	.short	(.L_17 - .L_16)
.L_16:
        /*003c*/ 	.word	0x00000000
        /*0040*/ 	.short	0x0002
        /*0042*/ 	.short	0x0010
        /*0044*/ 	.byte	0x00, 0xf4, 0x21, 0x00


	//----- nvinfo : EIATTR_KPARAM_INFO
	.align		4
.L_17:
        /*0048*/ 	.byte	0x04, 0x17
        /*004a*/ 	.short	(.L_19 - .L_18)
.L_18:
        /*004c*/ 	.word	0x00000000
        /*0050*/ 	.short	0x0001
        /*0052*/ 	.short	0x0008
        /*0054*/ 	.byte	0x00, 0xf4, 0x21, 0x00


	//----- nvinfo : EIATTR_KPARAM_INFO
	.align		4
.L_19:
        /*0058*/ 	.byte	0x04, 0x17
        /*005a*/ 	.short	(.L_21 - .L_20)
.L_20:
        /*005c*/ 	.word	0x00000000
        /*0060*/ 	.short	0x0000
        /*0062*/ 	.short	0x0000
        /*0064*/ 	.byte	0x00, 0xf4, 0x21, 0x00


	//----- nvinfo : EIATTR_SPARSE_MMA_MASK
	.align		4
.L_21:
        /*0068*/ 	.byte	0x03, 0x50
        /*006a*/ 	.short	0x0000


	//----- nvinfo : EIATTR_MAXREG_COUNT
	.align		4
        /*006c*/ 	.byte	0x03, 0x1b
        /*006e*/ 	.short	0x00ff


	//----- nvinfo : EIATTR_EXIT_INSTR_OFFSETS
	.align		4
        /*0070*/ 	.byte	0x04, 0x1c
        /*0072*/ 	.short	(.L_23 - .L_22)


	//   ....[0]....
.L_22:
        /*0074*/ 	.word	0x00000440


	//----- nvinfo : EIATTR_REQNTID
	.align		4
.L_23:
        /*0078*/ 	.byte	0x04, 0x10
        /*007a*/ 	.short	(.L_25 - .L_24)
.L_24:
        /*007c*/ 	.word	0x00000100
        /*0080*/ 	.word	0x00000001
        /*0084*/ 	.word	0x00000001


	//----- nvinfo : EIATTR_CBANK_PARAM_SIZE
	.align		4
.L_25:
        /*0088*/ 	.byte	0x03, 0x19
        /*008a*/ 	.short	0x002c


	//----- nvinfo : EIATTR_PARAM_CBANK
	.align		4
        /*008c*/ 	.byte	0x04, 0x0a
        /*008e*/ 	.short	(.L_27 - .L_26)
	.align		4
.L_26:
        /*0090*/ 	.word	index@(.nv.constant0.triton_poi_fused_cat_17)
        /*0094*/ 	.short	0x0210
        /*0096*/ 	.short	0x002c


	//----- nvinfo : EIATTR_SW_WAR
	.align		4
.L_27:
        /*0098*/ 	.byte	0x04, 0x36
        /*009a*/ 	.short	(.L_29 - .L_28)
.L_28:
        /*009c*/ 	.word	0x00000008
.L_29:


//--------------------- .nv.callgraph             --------------------------
	.section	.nv.callgraph,"",@"SHT_CUDA_CALLGRAPH"
	.align	4
	.sectionentsize	8
	.align		4
        /*0000*/ 	.word	0x00000000
	.align		4
        /*0004*/ 	.word	0xffffffff
	.align		4
        /*0008*/ 	.word	0x00000000
	.align		4
        /*000c*/ 	.word	0xfffffffe
	.align		4
        /*0010*/ 	.word	0x00000000
	.align		4
        /*0014*/ 	.word	0xfffffffd
	.align		4
        /*0018*/ 	.word	0x00000000
	.align		4
        /*001c*/ 	.word	0xfffffffc


//--------------------- .text.triton_poi_fused_cat_17 --------------------------
	.section	.text.triton_poi_fused_cat_17,"ax",@progbits
	.align	128
        .global         triton_poi_fused_cat_17
        .type           triton_poi_fused_cat_17,@function
        .size           triton_poi_fused_cat_17,(.L_x_1 - triton_poi_fused_cat_17)
        .other          triton_poi_fused_cat_17,@"STO_CUDA_ENTRY STV_DEFAULT"
triton_poi_fused_cat_17:
.text.triton_poi_fused_cat_17:
[----:B------:R-:W-:Y:S01]  /*0000*/  LDC R1, c[0x0][0x28] ;  /* 0x00000a00ff017b82 */ /* 0x000fe20000000800 */
[----:B------:R-:W1:Y:S01]  /*0010*/  S2R R0, SR_TID.X ;  /* 0x0000000000007919 */ /* 0x000e620000002100 */
[----:B------:R-:W-:Y:S01]  /*0020*/  ULDC.64 UR6, c[0x0][0x220] ;  /* 0x0000880000067ab9 */ /* 0x000fe20000000a00 */
[----:B------:R-:W-:Y:S01]  /*0030*/  ULDC.64 UR8, c[0x0][0x228] ;  /* 0x00008a0000087ab9 */ /* 0x000fe20000000a00 */
[----:B------:R-:W-:Y:S01]  /*0040*/  IMAD.MOV.U32 R20, RZ, RZ, RZ ;  /* 0x000000ffff147224 */ /* 0x000fe200078e00ff */
[----:B------:R-:W2:Y:S01]  /*0050*/  S2R R3, SR_CTAID.X ;  /* 0x0000000000037919 */ /* 0x000ea20000002500 */
[----:B------:R-:W-:Y:S01]  /*0060*/  ULDC.64 UR4, c[0x0][0x208] ;  /* 0x0000820000047ab9 */ /* 0x000fe20000000a00 */
[----:B-1----:R-:W-:-:S05]  /*0070*/  IMAD.SHL.U32 R0, R0, 0x2, RZ ;  /* 0x0000000200007824 */ /* 0x002fca00078e00ff */
[----:B------:R-:W-:-:S05]  /*0080*/  LOP3.LUT R0, R0, 0x1fe, RZ, 0xc0, !PT ;  /* 0x000001fe00007812 */ /* 0x000fca00078ec0ff */
[----:B--2---:R-:W-:-:S04]  /*0090*/  IMAD R0, R3, 0x200, R0 ;  /* 0x0000020003007824 */ /* 0x004fc800078e0200 */
[----:B------:R-:W-:Y:S01]  /*00a0*/  IMAD.HI R8, R0, 0x2aaaaaab, RZ ;  /* 0x2aaaaaab00087827 */ /* 0x000fe200078e02ff */
[----:B------:R-:W-:-:S04]  /*00b0*/  SHF.R.S32.HI R3, RZ, 0x1f, R0 ;  /* 0x0000001fff037819 */ /* 0x000fc80000011400 */
[----:B------:R-:W-:Y:S02]  /*00c0*/  LEA.HI R4, R3, R0, RZ, 0xc ;  /* 0x0000000003047211 */ /* 0x000fe400078f60ff */
[----:B------:R-:W-:Y:S01]  /*00d0*/  SHF.R.U32.HI R11, RZ, 0x1f, R8 ;  /* 0x0000001fff0b7819 */ /* 0x000fe20000011608 */
[----:B------:R-:W1:Y:S01]  /*00e0*/  LDC.64 R2, c[0x0][0x210] ;  /* 0x00008400ff027b82 */ /* 0x000e620000000a00 */
[----:B------:R-:W-:Y:S02]  /*00f0*/  SHF.R.S32.HI R7, RZ, 0xc, R4 ;  /* 0x0000000cff077819 */ /* 0x000fe40000011404 */
[----:B------:R-:W-:Y:S02]  /*0100*/  LOP3.LUT R9, R4, 0xfffff000, RZ, 0xc0, !PT ;  /* 0xfffff00004097812 */ /* 0x000fe400078ec0ff */
[----:B------:R-:W-:Y:S01]  /*0110*/  LEA.HI.SX32 R11, R8, R11, 0x10 ;  /* 0x0000000b080b7211 */ /* 0x000fe200078f82ff */
[----:B------:R-:W-:-:S04]  /*0120*/  IMAD.HI R5, R7, 0x2aaaaaab, RZ ;  /* 0x2aaaaaab07057827 */ /* 0x000fc800078e02ff */
[----:B------:R-:W-:Y:S01]  /*0130*/  IMAD.IADD R9, R0, 0x1, -R9 ;  /* 0x0000000100097824 */ /* 0x000fe200078e0a09 */
[----:B------:R-:W-:-:S03]  /*0140*/  SHF.R.U32.HI R6, RZ, 0x1f, R5 ;  /* 0x0000001fff067819 */ /* 0x000fc60000011605 */
[----:B------:R-:W-:Y:S01]  /*0150*/  IMAD R9, R11, 0x20000, R9 ;  /* 0x000200000b097824 */ /* 0x000fe200078e0209 */
[----:B------:R-:W-:Y:S02]  /*0160*/  LEA.HI R6, R5, R6, RZ, 0x1c ;  /* 0x0000000605067211 */ /* 0x000fe400078fe0ff */
[----:B------:R-:W2:Y:S02]  /*0170*/  LDC.64 R4, c[0x0][0x218] ;  /* 0x00008600ff047b82 */ /* 0x000ea40000000a00 */
[----:B------:R-:W-:Y:S01]  /*0180*/  SHF.R.S32.HI R15, RZ, 0x1f, R9 ;  /* 0x0000001fff0f7819 */ /* 0x000fe20000011409 */
[----:B------:R-:W-:Y:S02]  /*0190*/  IMAD R7, R6, -0x60, R7 ;  /* 0xffffffa006077824 */ /* 0x000fe400078e0207 */
[----:B------:R-:W-:Y:S02]  /*01a0*/  IMAD R6, R11, -0x60000, R0 ;  /* 0xfffa00000b067824 */ /* 0x000fe400078e0200 */
[C---:B------:R-:W-:Y:S01]  /*01b0*/  IMAD.SHL.U32 R8, R7.reuse, 0x1000, RZ ;  /* 0x0000100007087824 */ /* 0x040fe200078e00ff */
[----:B------:R-:W-:Y:S01]  /*01c0*/  LOP3.LUT R10, R7, 0xffffffe0, RZ, 0xc0, !PT ;  /* 0xffffffe0070a7812 */ /* 0x000fe200078ec0ff */
[----:B------:R-:W-:Y:S01]  /*01d0*/  IMAD R13, R11, 0x20000, R6 ;  /* 0x000200000b0d7824 */ /* 0x000fe200078e0206 */
[----:B------:R-:W-:Y:S01]  /*01e0*/  ISETP.GT.AND P2, PT, R7, 0x3f, PT ;  /* 0x0000003f0700780c */ /* 0x000fe20003f44270 */
[----:B------:R-:W-:Y:S01]  /*01f0*/  IMAD.MOV.U32 R6, RZ, RZ, RZ ;  /* 0x000000ffff067224 */ /* 0x000fe200078e00ff */
[----:B------:R-:W-:Y:S01]  /*0200*/  IADD3 R9, P1, R8, R9, RZ ;  /* 0x0000000908097210 */ /* 0x000fe20007f3e0ff */
[----:B-1----:R-:W-:Y:S01]  /*0210*/  IMAD.WIDE R12, R13, 0x4, R2 ;  /* 0x000000040d0c7825 */ /* 0x002fe200078e0202 */
[----:B------:R-:W-:-:S02]  /*0220*/  ISETP.NE.AND P0, PT, R10, 0x20, PT ;  /* 0x000000200a00780c */ /* 0x000fc40003f05270 */
[----:B------:R-:W-:Y:S02]  /*0230*/  CS2R R2, SRZ ;  /* 0x0000000000027805 */ /* 0x000fe4000001ff00 */
[----:B------:R-:W-:Y:S01]  /*0240*/  LEA.HI.X.SX32 R8, R8, R15, 0x1, P1 ;  /* 0x0000000f08087211 */ /* 0x000fe200008f0eff */
[----:B------:R-:W-:Y:S01]  /*0250*/  IMAD.SHL.U32 R18, R9, 0x4, RZ ;  /* 0x0000000409127824 */ /* 0x000fe200078e00ff */
[C---:B------:R-:W-:Y:S01]  /*0260*/  ISETP.GE.AND P1, PT, R7.reuse, 0x20, PT ;  /* 0x000000200700780c */ /* 0x040fe20003f26270 */
[----:B------:R-:W1:Y:S03]  /*0270*/  LDC.64 R10, c[0x0][0x230] ;  /* 0x00008c00ff0a7b82 */ /* 0x000e660000000a00 */
[----:B------:R-:W-:Y:S01]  /*0280*/  IADD3 R16, P3, R18, UR6, RZ ;  /* 0x0000000612107c10 */ /* 0x000fe2000ff7e0ff */
[----:B--2---:R-:W-:Y:S01]  /*0290*/  IMAD.WIDE R14, R7, 0x4, R4 ;  /* 0x00000004070e7825 */ /* 0x004fe200078e0204 */
[----:B------:R-:W-:-:S02]  /*02a0*/  SHF.L.U64.HI R4, R9, 0x2, R8 ;  /* 0x0000000209047819 */ /* 0x000fc40000010208 */
[----:B------:R-:W-:Y:S02]  /*02b0*/  IADD3 R18, P4, R18, UR8, RZ ;  /* 0x0000000812127c10 */ /* 0x000fe4000ff9e0ff */
[----:B------:R-:W-:Y:S02]  /*02c0*/  IADD3.X R17, R4, UR7, RZ, P3, !PT ;  /* 0x0000000704117c10 */ /* 0x000fe40009ffe4ff */
[----:B------:R-:W-:Y:S01]  /*02d0*/  IADD3.X R19, R4, UR9, RZ, P4, !PT ;  /* 0x0000000904137c10 */ /* 0x000fe2000a7fe4ff */
[----:B------:R-:W2:Y:S01]  /*02e0*/  @!P1 LDG.E.EL R6, desc[UR4][R14.64] ;  /* 0x000000040e069981 */ /* 0x000ea2000c2e1900 */
[----:B------:R-:W-:-:S03]  /*02f0*/  CS2R R4, SRZ ;  /* 0x0000000000047805 */ /* 0x000fc6000001ff00 */
[----:B------:R-:W3:Y:S01]  /*0300*/  @!P1 LDG.E.64 R2, desc[UR4][R12.64] ;  /* 0x000000040c029981 */ /* 0x000ee2000c1e1b00 */
[----:B------:R-:W-:-:S03]  /*0310*/  CS2R R8, SRZ ;  /* 0x0000000000087805 */ /* 0x000fc6000001ff00 */
[----:B------:R-:W4:Y:S04]  /*0320*/  @!P1 LDG.E.EL R20, desc[UR4][R14.64] ;  /* 0x000000040e149981 */ /* 0x000f28000c2e1900 */
[----:B------:R-:W5:Y:S04]  /*0330*/  @!P0 LDG.E.64 R4, desc[UR4][R16.64+-0x80000] ;  /* 0xf800000410048981 */ /* 0x000f68000c1e1b00 */
[----:B------:R-:W5:Y:S01]  /*0340*/  @P2 LDG.E.64 R8, desc[UR4][R18.64+-0x100000] ;  /* 0xf000000412082981 */ /* 0x000f62000c1e1b00 */
[----:B------:R-:W-:Y:S01]  /*0350*/  ISETP.GE.AND P3, PT, R7, 0x40, PT ;  /* 0x000000400700780c */ /* 0x000fe20003f66270 */
[----:B-1----:R-:W-:Y:S01]  /*0360*/  IMAD.WIDE R10, R0, 0x4, R10 ;  /* 0x00000004000a7825 */ /* 0x002fe200078e020a */
[----:B--2---:R-:W-:-:S02]  /*0370*/  SEL R7, R6, RZ, !P1 ;  /* 0x000000ff06077207 */ /* 0x004fc40004800000 */
[----:B---3--:R-:W-:Y:S02]  /*0380*/  SEL R2, R2, RZ, !P1 ;  /* 0x000000ff02027207 */ /* 0x008fe40004800000 */
[----:B------:R-:W-:Y:S02]  /*0390*/  SEL R3, R3, RZ, !P1 ;  /* 0x000000ff03037207 */ /* 0x000fe40004800000 */
[----:B----4-:R-:W-:Y:S01]  /*03a0*/  SEL R20, R20, RZ, !P1 ;  /* 0x000000ff14147207 */ /* 0x010fe20004800000 */
[----:B------:R-:W-:Y:S01]  /*03b0*/  FADD R2, R2, R7 ;  /* 0x0000000702027221 */ /* 0x000fe20000000000 */
[----:B-----5:R-:W-:-:S03]  /*03c0*/  SEL R7, R4, RZ, !P0 ;  /* 0x000000ff04077207 */ /* 0x020fc60004000000 */
[----:B------:R-:W-:Y:S01]  /*03d0*/  FADD R3, R3, R20 ;  /* 0x0000001403037221 */ /* 0x000fe20000000000 */
[----:B------:R-:W-:Y:S02]  /*03e0*/  SEL R4, R5, RZ, !P0 ;  /* 0x000000ff05047207 */ /* 0x000fe40004000000 */
[----:B------:R-:W-:Y:S02]  /*03f0*/  SEL R8, R8, RZ, P2 ;  /* 0x000000ff08087207 */ /* 0x000fe40001000000 */
[----:B------:R-:W-:Y:S02]  /*0400*/  SEL R9, R9, RZ, P2 ;  /* 0x000000ff09097207 */ /* 0x000fe40001000000 */
[----:B------:R-:W-:Y:S02]  /*0410*/  @!P3 SEL R8, R2, R7, !P1 ;  /* 0x000000070208b207 */ /* 0x000fe40004800000 */
[----:B------:R-:W-:-:S05]  /*0420*/  @!P3 SEL R9, R3, R4, !P1 ;  /* 0x000000040309b207 */ /* 0x000fca0004800000 */
[----:B------:R-:W-:Y:S01]  /*0430*/  STG.E.64 desc[UR4][R10.64], R8 ;  /* 0x000000080a007986 */ /* 0x000fe2000c101b04 */
[----:B------:R-:W-:Y:S05]  /*0440*/  EXIT ;  /* 0x000000000000794d */ /* 0x000fea0003800000 */
.L_x_0:
[----:B------:R-:W-:-:S00]  /*0450*/  BRA `(.L_x_0) ;  /* 0xfffffffc00fc7947 */ /* 0x000fc0000383ffff */
[----:B------:R-:W-:-:S00]  /*0460*/  NOP ;  /* 0x0000000000007918 */ /* 0x000fc00000000000 */
        /* <DEDUP_REMOVED lines=9> */
.L_x_1:


//--------------------- .nv.constant0.triton_poi_fused_cat_17 --------------------------
	.section	.nv.constant0.triton_poi_fused_cat_17,"a",@progbits
	.sectionflags	@""
	.align	4
.nv.constant0.triton_poi_fused_cat_17:
	.zero		572
